//
// Generated by NVIDIA NVVM Compiler
//
// Compiler Build ID: CL-36424714
// Cuda compilation tools, release 13.0, V13.0.88
// Based on NVVM 20.0.0
//

.version 9.0
.target sm_100
.address_size 64

	// .globl	_Z12changeValuesPfi

.visible .entry _Z12changeValuesPfi(
	.param .u64 .ptr .align 1 _Z12changeValuesPfi_param_0,
	.param .u32 _Z12changeValuesPfi_param_1
)
{
	.reg .pred 	%p<2>;
	.reg .b32 	%r<7>;
	.reg .b32 	%f<4>;
	.reg .b64 	%rd<5>;

	ld.param.u64 	%rd1, [_Z12changeValuesPfi_param_0];
	ld.param.u32 	%r2, [_Z12changeValuesPfi_param_1];
	mov.u32 	%r3, %ctaid.x;
	mov.u32 	%r4, %ntid.x;
	mov.u32 	%r5, %tid.x;
	mad.lo.s32 	%r1, %r3, %r4, %r5;
	setp.ge.s32 	%p1, %r1, %r2;
	@%p1 bra 	$L__BB0_2;
	cvta.to.global.u64 	%rd2, %rd1;
	mul.wide.s32 	%rd3, %r1, 4;
	add.s64 	%rd4, %rd2, %rd3;
	ld.global.f32 	%f1, [%rd4];
	mul.f32 	%f2, %f1, 0f41200000;
	cvt.rzi.s32.f32 	%r6, %f2;
	cvt.rn.f32.s32 	%f3, %r6;
	st.global.f32 	[%rd4], %f3;
$L__BB0_2:
	ret;

}
	// .globl	_Z11updateStatePfS_ififf
.visible .entry _Z11updateStatePfS_ififf(
	.param .u64 .ptr .align 1 _Z11updateStatePfS_ififf_param_0,
	.param .u64 .ptr .align 1 _Z11updateStatePfS_ififf_param_1,
	.param .u32 _Z11updateStatePfS_ififf_param_2,
	.param .f32 _Z11updateStatePfS_ififf_param_3,
	.param .u32 _Z11updateStatePfS_ififf_param_4,
	.param .f32 _Z11updateStatePfS_ififf_param_5,
	.param .f32 _Z11updateStatePfS_ififf_param_6
)
{
	.reg .pred 	%p<2>;
	.reg .b32 	%r<12>;
	.reg .b32 	%f<26>;
	.reg .b64 	%rd<10>;

	ld.param.u64 	%rd1, [_Z11updateStatePfS_ififf_param_0];
	ld.param.u64 	%rd2, [_Z11updateStatePfS_ififf_param_1];
	ld.param.u32 	%r2, [_Z11updateStatePfS_ififf_param_2];
	ld.param.f32 	%f1, [_Z11updateStatePfS_ififf_param_3];
	ld.param.u32 	%r3, [_Z11updateStatePfS_ififf_param_4];
	ld.param.f32 	%f2, [_Z11updateStatePfS_ififf_param_5];
	ld.param.f32 	%f3, [_Z11updateStatePfS_ififf_param_6];
	mov.u32 	%r4, %ctaid.x;
	mov.u32 	%r5, %ntid.x;
	mov.u32 	%r6, %tid.x;
	mad.lo.s32 	%r7, %r4, %r5, %r6;
	add.s32 	%r1, %r7, %r3;
	add.s32 	%r8, %r3, %r2;
	setp.ge.s32 	%p1, %r1, %r8;
	@%p1 bra 	$L__BB1_2;
	cvta.to.global.u64 	%rd3, %rd1;
	cvta.to.global.u64 	%rd4, %rd2;
	mul.wide.s32 	%rd5, %r1, 4;
	add.s64 	%rd6, %rd3, %rd5;
	ld.global.f32 	%f4, [%rd6];
	sub.s32 	%r9, %r1, %r2;
	mul.wide.s32 	%rd7, %r9, 4;
	add.s64 	%rd8, %rd4, %rd7;
	ld.global.f32 	%f5, [%rd8];
	add.f32 	%f6, %f4, %f5;
	add.s64 	%rd9, %rd3, %rd7;
	ld.global.f32 	%f7, [%rd9];
	neg.f32 	%f8, %f2;
	sub.f32 	%f9, %f6, %f3;
	mul.f32 	%f10, %f9, %f8;
	fma.rn.f32 	%f11, %f10, 0f3BBB989D, 0f3F000000;
	cvt.sat.f32.f32 	%f12, %f11;
	mov.f32 	%f13, 0f4B400001;
	mov.f32 	%f14, 0f437C0000;
	fma.rm.f32 	%f15, %f12, %f14, %f13;
	add.f32 	%f16, %f15, 0fCB40007F;
	neg.f32 	%f17, %f16;
	fma.rn.f32 	%f18, %f10, 0f3FB8AA3B, %f17;
	fma.rn.f32 	%f19, %f10, 0f32A57060, %f18;
	mov.b32 	%r10, %f15;
	shl.b32 	%r11, %r10, 23;
	mov.b32 	%f20, %r11;
	ex2.approx.ftz.f32 	%f21, %f19;
	fma.rn.f32 	%f22, %f21, %f20, 0f3F800000;
	rcp.rn.f32 	%f23, %f22;
	sub.f32 	%f24, %f23, %f7;
	fma.rn.f32 	%f25, %f1, %f24, %f7;
	st.global.f32 	[%rd6], %f25;
$L__BB1_2:
	ret;

}


// ===== COMPILED SASS (sm_100) =====

	.target	sm_100

	.elftype	@"ET_EXEC"


//--------------------- .note.nv.tkinfo           --------------------------
	.section	.note.nv.tkinfo,"",@"SHT_NOTE"
	.sectionflags	@"SHF_NOTE_NV_TKINFO"
	.tkinfo
        /*0018*/ 	.word	0x00000002
        /*0030*/ 	.string	""
        /*0030*/ 	.string	"ptxas"
        /*0030*/ 	.string	"Cuda compilation tools, release 13.0, V13.0.88"
        /*0030*/ 	.string	"Build cuda_13.0.r13.0/compiler.36424714_0"
        /*0030*/ 	.string	"-arch sm_100 -m 64 "



//--------------------- .note.nv.cuinfo           --------------------------
	.section	.note.nv.cuinfo,"",@"SHT_NOTE"
	.sectionflags	@"SHF_NOTE_NV_CUINFO"
        /*0018*/ 	.short	0x0002
        /*001a*/ 	.short	0x0064
        /*001c*/ 	.short	0x0082
	.zero		2


//--------------------- .nv.info                  --------------------------
	.section	.nv.info,"",@"SHT_CUDA_INFO"
	.align	4


	//----- nvinfo : EIATTR_REGCOUNT
	.align		4
        /*0000*/ 	.byte	0x04, 0x2f
        /*0002*/ 	.short	(.L_1 - .L_0)
	.align		4
.L_0:
        /*0004*/ 	.word	index@(_Z12changeValuesPfi)
        /*0008*/ 	.word	0x00000008


	//----- nvinfo : EIATTR_FRAME_SIZE
	.align		4
.L_1:
        /*000c*/ 	.byte	0x04, 0x11
        /*000e*/ 	.short	(.L_3 - .L_2)
	.align		4
.L_2:
        /*0010*/ 	.word	index@(_Z12changeValuesPfi)
        /*0014*/ 	.word	0x00000000


	//----- nvinfo : EIATTR_REGCOUNT
	.align		4
.L_3:
        /*0018*/ 	.byte	0x04, 0x2f
        /*001a*/ 	.short	(.L_5 - .L_4)
	.align		4
.L_4:
        /*001c*/ 	.word	index@(_Z11updateStatePfS_ififf)
        /*0020*/ 	.word	0x00000010


	//----- nvinfo : EIATTR_FRAME_SIZE
	.align		4
.L_5:
        /*0024*/ 	.byte	0x04, 0x11
        /*0026*/ 	.short	(.L_7 - .L_6)
	.align		4
.L_6:
        /*0028*/ 	.word	index@($__internal_0_$__cuda_sm20_rcp_rn_f32_slowpath)
        /*002c*/ 	.word	0x00000000


	//----- nvinfo : EIATTR_FRAME_SIZE
	.align		4
.L_7:
        /*0030*/ 	.byte	0x04, 0x11
        /*0032*/ 	.short	(.L_9 - .L_8)
	.align		4
.L_8:
        /*0034*/ 	.word	index@(_Z11updateStatePfS_ififf)
        /*0038*/ 	.word	0x00000000


	//----- nvinfo : EIATTR_MIN_STACK_SIZE
	.align		4
.L_9:
        /*003c*/ 	.byte	0x04, 0x12
        /*003e*/ 	.short	(.L_11 - .L_10)
	.align		4
.L_10:
        /*0040*/ 	.word	index@(_Z11updateStatePfS_ififf)
        /*0044*/ 	.word	0x00000000


	//----- nvinfo : EIATTR_MIN_STACK_SIZE
	.align		4
.L_11:
        /*0048*/ 	.byte	0x04, 0x12
        /*004a*/ 	.short	(.L_13 - .L_12)
	.align		4
.L_12:
        /*004c*/ 	.word	index@(_Z12changeValuesPfi)
        /*0050*/ 	.word	0x00000000
.L_13:


//--------------------- .nv.compat                --------------------------
	.section	.nv.compat,"",@"SHT_CUDA_COMPAT_INFO"
	.align	4
        /*0000*/ 	.byte	0x02, 0x09, 0x00, 0x00, 0x02, 0x02, 0x01, 0x00, 0x02, 0x05, 0x05, 0x00, 0x03, 0x07, 0x01, 0x01
        /*0010*/ 	.byte	0x02, 0x03, 0x00, 0x00, 0x02, 0x06, 0x01, 0x00, 0x04, 0x0b, 0x08, 0x00, 0x09, 0x00, 0x00, 0x00
        /*0020*/ 	.byte	0x00, 0x00, 0x00, 0x00


//--------------------- .nv.info._Z11updateStatePfS_ififf --------------------------
	.section	.nv.info._Z11updateStatePfS_ififf,"",@"SHT_CUDA_INFO"
	.sectionflags	@""
	.align	4


	//----- nvinfo : EIATTR_CUDA_API_VERSION
	.align		4
        /*0000*/ 	.byte	0x04, 0x37
        /*0002*/ 	.short	(.L_15 - .L_14)
.L_14:
        /*0004*/ 	.word	0x00000082


	//----- nvinfo : EIATTR_KPARAM_INFO
	.align		4
.L_15:
        /*0008*/ 	.byte	0x04, 0x17
        /*000a*/ 	.short	(.L_17 - .L_16)
.L_16:
        /*000c*/ 	.word	0x00000000
        /*0010*/ 	.short	0x0006
        /*0012*/ 	.short	0x0020
        /*0014*/ 	.byte	0x00, 0xf0, 0x11, 0x00


	//----- nvinfo : EIATTR_KPARAM_INFO
	.align		4
.L_17:
        /*0018*/ 	.byte	0x04, 0x17
        /*001a*/ 	.short	(.L_19 - .L_18)
.L_18:
        /*001c*/ 	.word	0x00000000
        /*0020*/ 	.short	0x0005
        /*0022*/ 	.short	0x001c
        /*0024*/ 	.byte	0x00, 0xf0, 0x11, 0x00


	//----- nvinfo : EIATTR_KPARAM_INFO
	.align		4
.L_19:
        /*0028*/ 	.byte	0x04, 0x17
        /*002a*/ 	.short	(.L_21 - .L_20)
.L_20:
        /*002c*/ 	.word	0x00000000
        /*0030*/ 	.short	0x0004
        /*0032*/ 	.short	0x0018
        /*0034*/ 	.byte	0x00, 0xf0, 0x11, 0x00


	//----- nvinfo : EIATTR_KPARAM_INFO
	.align		4
.L_21:
        /*0038*/ 	.byte	0x04, 0x17
        /*003a*/ 	.short	(.L_23 - .L_22)
.L_22:
        /*003c*/ 	.word	0x00000000
        /*0040*/ 	.short	0x0003
        /*0042*/ 	.short	0x0014
        /*0044*/ 	.byte	0x00, 0xf0, 0x11, 0x00


	//----- nvinfo : EIATTR_KPARAM_INFO
	.align		4
.L_23:
        /*0048*/ 	.byte	0x04, 0x17
        /*004a*/ 	.short	(.L_25 - .L_24)
.L_24:
        /*004c*/ 	.word	0x00000000
        /*0050*/ 	.short	0x0002
        /*0052*/ 	.short	0x0010
        /*0054*/ 	.byte	0x00, 0xf0, 0x11, 0x00


	//----- nvinfo : EIATTR_KPARAM_INFO
	.align		4
.L_25:
        /*0058*/ 	.byte	0x04, 0x17
        /*005a*/ 	.short	(.L_27 - .L_26)
.L_26:
        /*005c*/ 	.word	0x00000000
        /*0060*/ 	.short	0x0001
        /*0062*/ 	.short	0x0008
        /*0064*/ 	.byte	0x00, 0xf5, 0x21, 0x00


	//----- nvinfo : EIATTR_KPARAM_INFO
	.align		4
.L_27:
        /*0068*/ 	.byte	0x04, 0x17
        /*006a*/ 	.short	(.L_29 - .L_28)
.L_28:
        /*006c*/ 	.word	0x00000000
        /*0070*/ 	.short	0x0000
        /*0072*/ 	.short	0x0000
        /*0074*/ 	.byte	0x00, 0xf5, 0x21, 0x00


	//----- nvinfo : EIATTR_SPARSE_MMA_MASK
	.align		4
.L_29:
        /*0078*/ 	.byte	0x03, 0x50
        /*007a*/ 	.short	0x0000


	//----- nvinfo : EIATTR_MAXREG_COUNT
	.align		4
        /*007c*/ 	.byte	0x03, 0x1b
        /*007e*/ 	.short	0x00ff


	//----- nvinfo : EIATTR_MERCURY_ISA_VERSION
	.align		4
        /*0080*/ 	.byte	0x03, 0x5f
        /*0082*/ 	.short	0x0101


	//----- nvinfo : EIATTR_VRC_CTA_INIT_COUNT
	.align		4
        /*0084*/ 	.byte	0x02, 0x4a
	.zero		1
	.zero		1


	//----- nvinfo : EIATTR_EXIT_INSTR_OFFSETS
	.align		4
        /*0088*/ 	.byte	0x04, 0x1c
        /*008a*/ 	.short	(.L_31 - .L_30)


	//   ....[0]....
.L_30:
        /*008c*/ 	.word	0x000000a0


	//   ....[1]....
        /*0090*/ 	.word	0x00000350


	//----- nvinfo : EIATTR_CRS_STACK_SIZE
	.align		4
.L_31:
        /*0094*/ 	.byte	0x04, 0x1e
        /*0096*/ 	.short	(.L_33 - .L_32)
.L_32:
        /*0098*/ 	.word	0x00000000


	//----- nvinfo : EIATTR_CBANK_PARAM_SIZE
	.align		4
.L_33:
        /*009c*/ 	.byte	0x03, 0x19
        /*009e*/ 	.short	0x0024


	//----- nvinfo : EIATTR_PARAM_CBANK
	.align		4
        /*00a0*/ 	.byte	0x04, 0x0a
        /*00a2*/ 	.short	(.L_35 - .L_34)
	.align		4
.L_34:
        /*00a4*/ 	.word	index@(.nv.constant0._Z11updateStatePfS_ififf)
        /*00a8*/ 	.short	0x0380
        /*00aa*/ 	.short	0x0024


	//----- nvinfo : EIATTR_SW_WAR
	.align		4
.L_35:
        /*00ac*/ 	.byte	0x04, 0x36
        /*00ae*/ 	.short	(.L_37 - .L_36)
.L_36:
        /*00b0*/ 	.word	0x00000008
.L_37:


//--------------------- .nv.info._Z12changeValuesPfi --------------------------
	.section	.nv.info._Z12changeValuesPfi,"",@"SHT_CUDA_INFO"
	.sectionflags	@""
	.align	4


	//----- nvinfo : EIATTR_CUDA_API_VERSION
	.align		4
        /*0000*/ 	.byte	0x04, 0x37
        /*0002*/ 	.short	(.L_39 - .L_38)
.L_38:
        /*0004*/ 	.word	0x00000082


	//----- nvinfo : EIATTR_KPARAM_INFO
	.align		4
.L_39:
        /*0008*/ 	.byte	0x04, 0x17
        /*000a*/ 	.short	(.L_41 - .L_40)
.L_40:
        /*000c*/ 	.word	0x00000000
        /*0010*/ 	.short	0x0001
        /*0012*/ 	.short	0x0008
        /*0014*/ 	.byte	0x00, 0xf0, 0x11, 0x00


	//----- nvinfo : EIATTR_KPARAM_INFO
	.align		4
.L_41:
        /*0018*/ 	.byte	0x04, 0x17
        /*001a*/ 	.short	(.L_43 - .L_42)
.L_42:
        /*001c*/ 	.word	0x00000000
        /*0020*/ 	.short	0x0000
        /*0022*/ 	.short	0x0000
        /*0024*/ 	.byte	0x00, 0xf5, 0x21, 0x00


	//----- nvinfo : EIATTR_SPARSE_MMA_MASK
	.align		4
.L_43:
        /*0028*/ 	.byte	0x03, 0x50
        /*002a*/ 	.short	0x0000


	//----- nvinfo : EIATTR_MAXREG_COUNT
	.align		4
        /*002c*/ 	.byte	0x03, 0x1b
        /*002e*/ 	.short	0x00ff


	//----- nvinfo : EIATTR_MERCURY_ISA_VERSION
	.align		4
        /*0030*/ 	.byte	0x03, 0x5f
        /*0032*/ 	.short	0x0101


	//----- nvinfo : EIATTR_VRC_CTA_INIT_COUNT
	.align		4
        /*0034*/ 	.byte	0x02, 0x4a
	.zero		1
	.zero		1


	//----- nvinfo : EIATTR_EXIT_INSTR_OFFSETS
	.align		4
        /*0038*/ 	.byte	0x04, 0x1c
        /*003a*/ 	.short	(.L_45 - .L_44)


	//   ....[0]....
.L_44:
        /*003c*/ 	.word	0x00000070


	//   ....[1]....
        /*0040*/ 	.word	0x00000100


	//----- nvinfo : EIATTR_CBANK_PARAM_SIZE
	.align		4
.L_45:
        /*0044*/ 	.byte	0x03, 0x19
        /*0046*/ 	.short	0x000c


	//----- nvinfo : EIATTR_PARAM_CBANK
	.align		4
        /*0048*/ 	.byte	0x04, 0x0a
        /*004a*/ 	.short	(.L_47 - .L_46)
	.align		4
.L_46:
        /*004c*/ 	.word	index@(.nv.constant0._Z12changeValuesPfi)
        /*0050*/ 	.short	0x0380
        /*0052*/ 	.short	0x000c


	//----- nvinfo : EIATTR_SW_WAR
	.align		4
.L_47:
        /*0054*/ 	.byte	0x04, 0x36
        /*0056*/ 	.short	(.L_49 - .L_48)
.L_48:
        /*0058*/ 	.word	0x00000008
.L_49:


//--------------------- .nv.callgraph             --------------------------
	.section	.nv.callgraph,"",@"SHT_CUDA_CALLGRAPH"
	.align	4
	.sectionentsize	8
	.align		4
        /*0000*/ 	.word	0x00000000
	.align		4
        /*0004*/ 	.word	0xffffffff
	.align		4
        /*0008*/ 	.word	0x00000000
	.align		4
        /*000c*/ 	.word	0xfffffffe
	.align		4
        /*0010*/ 	.word	0x00000000
	.align		4
        /*0014*/ 	.word	0xfffffffd
	.align		4
        /*0018*/ 	.word	0x00000000
	.align		4
        /*001c*/ 	.word	0xfffffffc


//--------------------- .text._Z11updateStatePfS_ififf --------------------------
	.section	.text._Z11updateStatePfS_ififf,"ax",@progbits
	.align	128
        .global         _Z11updateStatePfS_ififf
        .type           _Z11updateStatePfS_ififf,@function
        .size           _Z11updateStatePfS_ififf,(.L_x_9 - _Z11updateStatePfS_ififf)
        .other          _Z11updateStatePfS_ififf,@"STO_CUDA_ENTRY STV_DEFAULT"
_Z11updateStatePfS_ififf:
.text._Z11updateStatePfS_ififf:
[----:B------:R-:W-:Y:S01]  /*0000*/  LDC R1, c[0x0][0x37c] ;  /* 0x0000df00ff017b82 */ /* 0x000fe20000000800 */
[----:B------:R-:W0:Y:S07]  /*0010*/  S2R R3, SR_TID.X ;  /* 0x0000000000037919 */ /* 0x000e2e0000002100 */
[----:B------:R-:W0:Y:S01]  /*0020*/  S2UR UR4, SR_CTAID.X ;  /* 0x00000000000479c3 */ /* 0x000e220000002500 */
[----:B------:R-:W1:Y:S01]  /*0030*/  LDCU UR5, c[0x0][0x398] ;  /* 0x00007300ff0577ac */ /* 0x000e620008000800 */
[----:B------:R-:W1:Y:S06]  /*0040*/  LDCU UR6, c[0x0][0x390] ;  /* 0x00007200ff0677ac */ /* 0x000e6c0008000800 */
[----:B------:R-:W0:Y:S02]  /*0050*/  LDC R0, c[0x0][0x360] ;  /* 0x0000d800ff007b82 */ /* 0x000e240000000800 */
[----:B0-----:R-:W-:Y:S01]  /*0060*/  IMAD R0, R0, UR4, R3 ;  /* 0x0000000400007c24 */ /* 0x001fe2000f8e0203 */
[----:B-1----:R-:W-:-:S04]  /*0070*/  UIADD3 UR4, UPT, UPT, UR5, UR6, URZ ;  /* 0x0000000605047290 */ /* 0x002fc8000fffe0ff */
[----:B------:R-:W-:-:S04]  /*0080*/  IADD3 R5, PT, PT, R0, UR5, RZ ;  /* 0x0000000500057c10 */ /* 0x000fc8000fffe0ff */
[----:B------:R-:W-:-:S13]  /*0090*/  ISETP.GE.AND P0, PT, R5, UR4, PT ;  /* 0x0000000405007c0c */ /* 0x000fda000bf06270 */
[----:B------:R-:W-:Y:S05]  /*00a0*/  @P0 EXIT ;  /* 0x000000000000094d */ /* 0x000fea0003800000 */
[----:B------:R-:W0:Y:S01]  /*00b0*/  LDC.64 R6, c[0x0][0x388] ;  /* 0x0000e200ff067b82 */ /* 0x000e220000000a00 */
[----:B------:R-:W1:Y:S01]  /*00c0*/  LDCU.64 UR4, c[0x0][0x358] ;  /* 0x00006b00ff0477ac */ /* 0x000e620008000a00 */
[----:B------:R-:W-:Y:S01]  /*00d0*/  IADD3 R9, PT, PT, R5, -UR6, RZ ;  /* 0x8000000605097c10 */ /* 0x000fe2000fffe0ff */
[----:B------:R-:W2:Y:S05]  /*00e0*/  LDCU UR6, c[0x0][0x3a0] ;  /* 0x00007400ff0677ac */ /* 0x000eaa0008000800 */
[----:B------:R-:W3:Y:S01]  /*00f0*/  LDC.64 R2, c[0x0][0x380] ;  /* 0x0000e000ff027b82 */ /* 0x000ee20000000a00 */
[----:B------:R-:W4:Y:S01]  /*0100*/  LDCU UR7, c[0x0][0x39c] ;  /* 0x00007380ff0777ac */ /* 0x000f220008000800 */
[----:B0-----:R-:W-:-:S06]  /*0110*/  IMAD.WIDE R6, R9, 0x4, R6 ;  /* 0x0000000409067825 */ /* 0x001fcc00078e0206 */
[----:B-1----:R-:W2:Y:S01]  /*0120*/  LDG.E R7, desc[UR4][R6.64] ;  /* 0x0000000406077981 */ /* 0x002ea2000c1e1900 */
[----:B---3--:R-:W-:-:S05]  /*0130*/  IMAD.WIDE R4, R5, 0x4, R2 ;  /* 0x0000000405047825 */ /* 0x008fca00078e0202 */
[----:B------:R-:W2:Y:S01]  /*0140*/  LDG.E R0, desc[UR4][R4.64] ;  /* 0x0000000404007981 */ /* 0x000ea2000c1e1900 */
[----:B------:R-:W-:Y:S02]  /*0150*/  HFMA2 R11, -RZ, RZ, 3.7421875, 0 ;  /* 0x437c0000ff0b7431 */ /* 0x000fe400000001ff */
[----:B------:R-:W-:-:S04]  /*0160*/  IMAD.WIDE R2, R9, 0x4, R2 ;  /* 0x0000000409027825 */ /* 0x000fc800078e0202 */
[----:B------:R-:W-:Y:S02]  /*0170*/  IMAD.MOV.U32 R9, RZ, RZ, 0x3bbb989d ;  /* 0x3bbb989dff097424 */ /* 0x000fe400078e00ff */
[----:B------:R0:W5:Y:S01]  /*0180*/  LDG.E R3, desc[UR4][R2.64] ;  /* 0x0000000402037981 */ /* 0x000162000c1e1900 */
[----:B------:R-:W-:Y:S01]  /*0190*/  BSSY.RECONVERGENT B0, `(.L_x_0) ;  /* 0x0000017000007945 */ /* 0x000fe20003800200 */
[----:B--2---:R-:W-:-:S04]  /*01a0*/  FADD R0, R0, R7 ;  /* 0x0000000700007221 */ /* 0x004fc80000000000 */
[----:B------:R-:W-:-:S04]  /*01b0*/  FADD R0, R0, -UR6 ;  /* 0x8000000600007e21 */ /* 0x000fc80008000000 */
[----:B----4-:R-:W-:-:S04]  /*01c0*/  FMUL R0, R0, -UR7 ;  /* 0x8000000700007c20 */ /* 0x010fc80008400000 */
[----:B------:R-:W-:-:S04]  /*01d0*/  FFMA.SAT R6, R0, R9, 0.5 ;  /* 0x3f00000000067423 */ /* 0x000fc80000002009 */
[----:B------:R-:W-:-:S04]  /*01e0*/  FFMA.RM R6, R6, R11, 12582913 ;  /* 0x4b40000106067423 */ /* 0x000fc8000000400b */
[----:B------:R-:W-:-:S04]  /*01f0*/  FADD R7, R6, -12583039 ;  /* 0xcb40007f06077421 */ /* 0x000fc80000000000 */
[----:B------:R-:W-:-:S04]  /*0200*/  FFMA R7, R0, 1.4426950216293334961, -R7 ;  /* 0x3fb8aa3b00077823 */ /* 0x000fc80000000807 */
[----:B------:R-:W-:-:S06]  /*0210*/  FFMA R7, R0, 1.925963033500011079e-08, R7 ;  /* 0x32a5706000077823 */ /* 0x000fcc0000000007 */
[----:B------:R-:W1:Y:S01]  /*0220*/  MUFU.EX2 R7, R7 ;  /* 0x0000000700077308 */ /* 0x000e620000000800 */
[----:B------:R-:W-:-:S04]  /*0230*/  IMAD.SHL.U32 R6, R6, 0x800000, RZ ;  /* 0x0080000006067824 */ /* 0x000fc800078e00ff */
[----:B-1----:R-:W-:-:S05]  /*0240*/  FFMA R0, R6, R7, 1 ;  /* 0x3f80000006007423 */ /* 0x002fca0000000007 */
[----:B0-----:R-:W-:-:S04]  /*0250*/  IADD3 R2, PT, PT, R0, 0x1800000, RZ ;  /* 0x0180000000027810 */ /* 0x001fc80007ffe0ff */
[----:B------:R-:W-:-:S04]  /*0260*/  LOP3.LUT R2, R2, 0x7f800000, RZ, 0xc0, !PT ;  /* 0x7f80000002027812 */ /* 0x000fc800078ec0ff */
[----:B------:R-:W-:-:S13]  /*0270*/  ISETP.GT.U32.AND P0, PT, R2, 0x1ffffff, PT ;  /* 0x01ffffff0200780c */ /* 0x000fda0003f04070 */
[----:B------:R-:W-:Y:S05]  /*0280*/  @P0 BRA `(.L_x_1) ;  /* 0x00000000000c0947 */ /* 0x000fea0003800000 */
[----:B------:R-:W-:-:S07]  /*0290*/  MOV R6, 0x2b0 ;  /* 0x000002b000067802 */ /* 0x000fce0000000f00 */
[----:B-----5:R-:W-:Y:S05]  /*02a0*/  CALL.REL.NOINC `($__internal_0_$__cuda_sm20_rcp_rn_f32_slowpath) ;  /* 0x00000000002c7944 */ /* 0x020fea0003c00000 */
[----:B------:R-:W-:Y:S05]  /*02b0*/  BRA `(.L_x_2) ;  /* 0x0000000000107947 */ /* 0x000fea0003800000 */
.L_x_1:
[----:B------:R-:W0:Y:S02]  /*02c0*/  MUFU.RCP R7, R0 ;  /* 0x0000000000077308 */ /* 0x000e240000001000 */
[----:B0-----:R-:W-:-:S04]  /*02d0*/  FFMA R2, R0, R7, -1 ;  /* 0xbf80000000027423 */ /* 0x001fc80000000007 */
[----:B------:R-:W-:-:S04]  /*02e0*/  FADD.FTZ R2, -R2, -RZ ;  /* 0x800000ff02027221 */ /* 0x000fc80000010100 */
[----:B------:R-:W-:-:S07]  /*02f0*/  FFMA R2, R7, R2, R7 ;  /* 0x0000000207027223 */ /* 0x000fce0000000007 */
.L_x_2:
[----:B------:R-:W-:Y:S05]  /*0300*/  BSYNC.RECONVERGENT B0 ;  /* 0x0000000000007941 */ /* 0x000fea0003800200 */
.L_x_0:
[----:B------:R-:W0:Y:S01]  /*0310*/  LDCU UR6, c[0x0][0x394] ;  /* 0x00007280ff0677ac */ /* 0x000e220008000800 */
[----:B-----5:R-:W-:-:S04]  /*0320*/  FADD R2, -R3, R2 ;  /* 0x0000000203027221 */ /* 0x020fc80000000100 */
[----:B0-----:R-:W-:-:S05]  /*0330*/  FFMA R3, R2, UR6, R3 ;  /* 0x0000000602037c23 */ /* 0x001fca0008000003 */
[----:B------:R-:W-:Y:S01]  /*0340*/  STG.E desc[UR4][R4.64], R3 ;  /* 0x0000000304007986 */ /* 0x000fe2000c101904 */
[----:B------:R-:W-:Y:S05]  /*0350*/  EXIT ;  /* 0x000000000000794d */ /* 0x000fea0003800000 */
        .weak           $__internal_0_$__cuda_sm20_rcp_rn_f32_slowpath
        .type           $__internal_0_$__cuda_sm20_rcp_rn_f32_slowpath,@function
        .size           $__internal_0_$__cuda_sm20_rcp_rn_f32_slowpath,(.L_x_9 - $__internal_0_$__cuda_sm20_rcp_rn_f32_slowpath)
$__internal_0_$__cuda_sm20_rcp_rn_f32_slowpath:
[----:B------:R-:W-:Y:S01]  /*0360*/  IMAD.SHL.U32 R2, R0, 0x2, RZ ;  /* 0x0000000200027824 */ /* 0x000fe200078e00ff */
[----:B------:R-:W-:Y:S04]  /*0370*/  BSSY.RECONVERGENT B1, `(.L_x_3) ;  /* 0x0000030000017945 */ /* 0x000fe80003800200 */
[----:B------:R-:W-:-:S04]  /*0380*/  SHF.R.U32.HI R2, RZ, 0x18, R2 ;  /* 0x00000018ff027819 */ /* 0x000fc80000011602 */
[----:B------:R-:W-:-:S13]  /*0390*/  ISETP.NE.U32.AND P0, PT, R2, RZ, PT ;  /* 0x000000ff0200720c */ /* 0x000fda0003f05070 */
[----:B------:R-:W-:Y:S05]  /*03a0*/  @P0 BRA `(.L_x_4) ;  /* 0x0000000000280947 */ /* 0x000fea0003800000 */
[----:B------:R-:W-:-:S04]  /*03b0*/  SHF.L.U32 R2, R0, 0x1, RZ ;  /* 0x0000000100027819 */ /* 0x000fc800000006ff */
[----:B------:R-:W-:-:S13]  /*03c0*/  ISETP.NE.AND P0, PT, R2, RZ, PT ;  /* 0x000000ff0200720c */ /* 0x000fda0003f05270 */
[----:B------:R-:W-:Y:S01]  /*03d0*/  @P0 FFMA R8, R0, 1.84467440737095516160e+19, RZ ;  /* 0x5f80000000080823 */ /* 0x000fe200000000ff */
[----:B------:R-:W-:Y:S08]  /*03e0*/  @!P0 MUFU.RCP R7, R0 ;  /* 0x0000000000078308 */ /* 0x000ff00000001000 */
[----:B------:R-:W0:Y:S02]  /*03f0*/  @P0 MUFU.RCP R9, R8 ;  /* 0x0000000800090308 */ /* 0x000e240000001000 */
[----:B0-----:R-:W-:-:S04]  /*0400*/  @P0 FFMA R2, R8, R9, -1 ;  /* 0xbf80000008020423 */ /* 0x001fc80000000009 */
[----:B------:R-:W-:-:S04]  /*0410*/  @P0 FADD.FTZ R2, -R2, -RZ ;  /* 0x800000ff02020221 */ /* 0x000fc80000010100 */
[----:B------:R-:W-:-:S04]  /*0420*/  @P0 FFMA R2, R9, R2, R9 ;  /* 0x0000000209020223 */ /* 0x000fc80000000009 */
[----:B------:R-:W-:Y:S01]  /*0430*/  @P0 FFMA R7, R2, 1.84467440737095516160e+19, RZ ;  /* 0x5f80000002070823 */ /* 0x000fe200000000ff */
[----:B------:R-:W-:Y:S06]  /*0440*/  BRA `(.L_x_5) ;  /* 0x0000000000887947 */ /* 0x000fec0003800000 */
.L_x_4:
[----:B------:R-:W-:-:S05]  /*0450*/  VIADD R7, R2, 0xffffff03 ;  /* 0xffffff0302077836 */ /* 0x000fca0000000000 */
[----:B------:R-:W-:-:S13]  /*0460*/  ISETP.GT.U32.AND P0, PT, R7, 0x1, PT ;  /* 0x000000010700780c */ /* 0x000fda0003f04070 */
[----:B------:R-:W-:Y:S05]  /*0470*/  @P0 BRA `(.L_x_6) ;  /* 0x0000000000780947 */ /* 0x000fea0003800000 */
[----:B------:R-:W-:Y:S02]  /*0480*/  LOP3.LUT R8, R0, 0x7fffff, RZ, 0xc0, !PT ;  /* 0x007fffff00087812 */ /* 0x000fe400078ec0ff */
[----:B------:R-:W-:Y:S02]  /*0490*/  MOV R12, 0x3 ;  /* 0x00000003000c7802 */ /* 0x000fe40000000f00 */
[----:B------:R-:W-:Y:S02]  /*04a0*/  LOP3.LUT R8, R8, 0x3f800000, RZ, 0xfc, !PT ;  /* 0x3f80000008087812 */ /* 0x000fe400078efcff */
[----:B------:R-:W-:Y:S02]  /*04b0*/  SHF.L.U32 R13, R12, R7, RZ ;  /* 0x000000070c0d7219 */ /* 0x000fe400000006ff */
[----:B------:R-:W0:Y:S02]  /*04c0*/  MUFU.RCP R9, R8 ;  /* 0x0000000800097308 */ /* 0x000e240000001000 */
[----:B0-----:R-:W-:-:S04]  /*04d0*/  FFMA R10, R8, R9, -1 ;  /* 0xbf800000080a7423 */ /* 0x001fc80000000009 */
[----:B------:R-:W-:-:S04]  /*04e0*/  FADD.FTZ R10, -R10, -RZ ;  /* 0x800000ff0a0a7221 */ /* 0x000fc80000010100 */
[CCC-:B------:R-:W-:Y:S01]  /*04f0*/  FFMA.RM R11, R9.reuse, R10.reuse, R9.reuse ;  /* 0x0000000a090b7223 */ /* 0x1c0fe20000004009 */
[----:B------:R-:W-:-:S04]  /*0500*/  FFMA.RP R10, R9, R10, R9 ;  /* 0x0000000a090a7223 */ /* 0x000fc80000008009 */
[C---:B------:R-:W-:Y:S02]  /*0510*/  LOP3.LUT R9, R11.reuse, 0x7fffff, RZ, 0xc0, !PT ;  /* 0x007fffff0b097812 */ /* 0x040fe400078ec0ff */
[----:B------:R-:W-:Y:S02]  /*0520*/  FSETP.NEU.FTZ.AND P0, PT, R11, R10, PT ;  /* 0x0000000a0b00720b */ /* 0x000fe40003f1d000 */
[----:B------:R-:W-:Y:S02]  /*0530*/  LOP3.LUT R10, R9, 0x800000, RZ, 0xfc, !PT ;  /* 0x00800000090a7812 */ /* 0x000fe400078efcff */
[----:B------:R-:W-:Y:S02]  /*0540*/  SEL R9, RZ, 0xffffffff, !P0 ;  /* 0xffffffffff097807 */ /* 0x000fe40004000000 */
[----:B------:R-:W-:-:S03]  /*0550*/  LOP3.LUT R8, R13, R10, RZ, 0xc0, !PT ;  /* 0x0000000a0d087212 */ /* 0x000fc600078ec0ff */
[----:B------:R-:W-:Y:S01]  /*0560*/  IMAD.MOV R9, RZ, RZ, -R9 ;  /* 0x000000ffff097224 */ /* 0x000fe200078e0a09 */
[----:B------:R-:W-:-:S04]  /*0570*/  SHF.R.U32.HI R8, RZ, R7, R8 ;  /* 0x00000007ff087219 */ /* 0x000fc80000011608 */
[----:B------:R-:W-:Y:S02]  /*0580*/  LOP3.LUT P1, RZ, R9, R7, R10, 0xf8, !PT ;  /* 0x0000000709ff7212 */ /* 0x000fe4000782f80a */
[C---:B------:R-:W-:Y:S02]  /*0590*/  LOP3.LUT P0, RZ, R8.reuse, 0x1, RZ, 0xc0, !PT ;  /* 0x0000000108ff7812 */ /* 0x040fe4000780c0ff */
[----:B------:R-:W-:-:S04]  /*05a0*/  LOP3.LUT P2, RZ, R8, 0x2, RZ, 0xc0, !PT ;  /* 0x0000000208ff7812 */ /* 0x000fc8000784c0ff */
[----:B------:R-:W-:Y:S02]  /*05b0*/  PLOP3.LUT P0, PT, P0, P1, P2, 0xe0, 0x0 ;  /* 0x000000000000781c */ /* 0x000fe40000703c20 */
[----:B------:R-:W-:Y:S02]  /*05c0*/  LOP3.LUT P1, RZ, R0, 0x7fffff, RZ, 0xc0, !PT ;  /* 0x007fffff00ff7812 */ /* 0x000fe4000782c0ff */
[----:B------:R-:W-:-:S04]  /*05d0*/  SEL R7, RZ, 0x1, !P0 ;  /* 0x00000001ff077807 */ /* 0x000fc80004000000 */
[----:B------:R-:W-:-:S04]  /*05e0*/  IADD3 R7, PT, PT, -R7, RZ, RZ ;  /* 0x000000ff07077210 */ /* 0x000fc80007ffe1ff */
[----:B------:R-:W-:Y:S01]  /*05f0*/  ISETP.GE.AND P0, PT, R7, RZ, PT ;  /* 0x000000ff0700720c */ /* 0x000fe20003f06270 */
[----:B------:R-:W-:-:S05]  /*0600*/  VIADD R7, R2, 0xffffff04 ;  /* 0xffffff0402077836 */ /* 0x000fca0000000000 */
[----:B------:R-:W-:-:S07]  /*0610*/  SHF.R.U32.HI R7, RZ, R7, R10 ;  /* 0x00000007ff077219 */ /* 0x000fce000001160a */
[----:B------:R-:W-:-:S05]  /*0620*/  @!P0 IADD3 R7, PT, PT, R7, 0x1, RZ ;  /* 0x0000000107078810 */ /* 0x000fca0007ffe0ff */
[----:B------:R-:W-:-:S05]  /*0630*/  @!P1 IMAD.SHL.U32 R7, R7, 0x2, RZ ;  /* 0x0000000207079824 */ /* 0x000fca00078e00ff */
[----:B------:R-:W-:Y:S01]  /*0640*/  LOP3.LUT R7, R7, 0x80000000, R0, 0xf8, !PT ;  /* 0x8000000007077812 */ /* 0x000fe200078ef800 */
[----:B------:R-:W-:Y:S06]  /*0650*/  BRA `(.L_x_5) ;  /* 0x0000000000047947 */ /* 0x000fec0003800000 */
.L_x_6:
[----:B------:R0:W1:Y:S02]  /*0660*/  MUFU.RCP R7, R0 ;  /* 0x0000000000077308 */ /* 0x0000640000001000 */
.L_x_5:
[----:B------:R-:W-:Y:S05]  /*0670*/  BSYNC.RECONVERGENT B1 ;  /* 0x0000000000017941 */ /* 0x000fea0003800200 */
.L_x_3:
[----:B-1----:R-:W-:Y:S01]  /*0680*/  MOV R2, R7 ;  /* 0x0000000700027202 */ /* 0x002fe20000000f00 */
[----:B------:R-:W-:-:S04]  /*0690*/  IMAD.MOV.U32 R7, RZ, RZ, 0x0 ;  /* 0x00000000ff077424 */ /* 0x000fc800078e00ff */
[----:B0-----:R-:W-:Y:S05]  /*06a0*/  RET.REL.NODEC R6 `(_Z11updateStatePfS_ififf) ;  /* 0xfffffff806547950 */ /* 0x001fea0003c3ffff */
.L_x_7:
[----:B------:R-:W-:-:S00]  /*06b0*/  BRA `(.L_x_7) ;  /* 0xfffffffc00fc7947 */ /* 0x000fc0000383ffff */
[----:B------:R-:W-:-:S00]  /*06c0*/  NOP ;  /* 0x0000000000007918 */ /* 0x000fc00000000000 */
        /* <DEDUP_REMOVED lines=11> */
.L_x_9:


//--------------------- .text._Z12changeValuesPfi --------------------------
	.section	.text._Z12changeValuesPfi,"ax",@progbits
	.align	128
        .global         _Z12changeValuesPfi
        .type           _Z12changeValuesPfi,@function
        .size           _Z12changeValuesPfi,(.L_x_11 - _Z12changeValuesPfi)
        .other          _Z12changeValuesPfi,@"STO_CUDA_ENTRY STV_DEFAULT"
_Z12changeValuesPfi:
.text._Z12changeValuesPfi:
[----:B------:R-:W-:Y:S01]  /*0000*/  LDC R1, c[0x0][0x37c] ;  /* 0x0000df00ff017b82 */ /* 0x000fe20000000800 */
[----:B------:R-:W0:Y:S07]  /*0010*/  S2R R0, SR_TID.X ;  /* 0x0000000000007919 */ /* 0x000e2e0000002100 */
[----:B------:R-:W0:Y:S01]  /*0020*/  S2UR UR4, SR_CTAID.X ;  /* 0x00000000000479c3 */ /* 0x000e220000002500 */
[----:B------:R-:W1:Y:S07]  /*0030*/  LDCU UR5, c[0x0][0x388] ;  /* 0x00007100ff0577ac */ /* 0x000e6e0008000800 */
[----:B------:R-:W0:Y:S02]  /*0040*/  LDC R5, c[0x0][0x360] ;  /* 0x0000d800ff057b82 */ /* 0x000e240000000800 */
[----:B0-----:R-:W-:-:S05]  /*0050*/  IMAD R5, R5, UR4, R0 ;  /* 0x0000000405057c24 */ /* 0x001fca000f8e0200 */
[----:B-1----:R-:W-:-:S13]  /*0060*/  ISETP.GE.AND P0, PT, R5, UR5, PT ;  /* 0x0000000505007c0c */ /* 0x002fda000bf06270 */
[----:B------:R-:W-:Y:S05]  /*0070*/  @P0 EXIT ;  /* 0x000000000000094d */ /* 0x000fea0003800000 */
[----:B------:R-:W0:Y:S01]  /*0080*/  LDC.64 R2, c[0x0][0x380] ;  /* 0x0000e000ff027b82 */ /* 0x000e220000000a00 */
[----:B------:R-:W1:Y:S01]  /*0090*/  LDCU.64 UR4, c[0x0][0x358] ;  /* 0x00006b00ff0477ac */ /* 0x000e620008000a00 */
[----:B0-----:R-:W-:-:S05]  /*00a0*/  IMAD.WIDE R2, R5, 0x4, R2 ;  /* 0x0000000405027825 */ /* 0x001fca00078e0202 */
[----:B-1----:R-:W2:Y:S02]  /*00b0*/  LDG.E R0, desc[UR4][R2.64] ;  /* 0x0000000402007981 */ /* 0x002ea4000c1e1900 */
[----:B--2---:R-:W-:-:S06]  /*00c0*/  FMUL R0, R0, 10 ;  /* 0x4120000000007820 */ /* 0x004fcc0000400000 */
[----:B------:R-:W0:Y:S02]  /*00d0*/  F2I.TRUNC.NTZ R0, R0 ;  /* 0x0000000000007305 */ /* 0x000e24000020f100 */
[----:B0-----:R-:W-:-:S05]  /*00e0*/  I2FP.F32.S32 R5, R0 ;  /* 0x0000000000057245 */ /* 0x001fca0000201400 */
[----:B------:R-:W-:Y:S01]  /*00f0*/  STG.E desc[UR4][R2.64], R5 ;  /* 0x0000000502007986 */ /* 0x000fe2000c101904 */
[----:B------:R-:W-:Y:S05]  /*0100*/  EXIT ;  /* 0x000000000000794d */ /* 0x000fea0003800000 */
.L_x_8:
        /* <DEDUP_REMOVED lines=15> */
.L_x_11:


//--------------------- .nv.shared.reserved.0     --------------------------
	.section	.nv.shared.reserved.0,"aw",@nobits
	.weak		__nv_reservedSMEM_offset_0_alias
	.size		__nv_reservedSMEM_offset_0_alias, 0, 64
	.other		__nv_reservedSMEM_offset_0_alias,@"STO_CUDA_RESERVED_SHARED STV_DEFAULT"
__nv_reservedSMEM_offset_0_alias:
	.zero		0
	.zero		64


//--------------------- .nv.constant0._Z11updateStatePfS_ififf --------------------------
	.section	.nv.constant0._Z11updateStatePfS_ififf,"a",@progbits
	.sectionflags	@""
	.align	4
.nv.constant0._Z11updateStatePfS_ififf:
	.zero		932


//--------------------- .nv.constant0._Z12changeValuesPfi --------------------------
	.section	.nv.constant0._Z12changeValuesPfi,"a",@progbits
	.sectionflags	@""
	.align	4
.nv.constant0._Z12changeValuesPfi:
	.zero		908


//--------------------- SYMBOLS --------------------------

	.type		.nv.reservedSmem.offset0,@object
	.size		.nv.reservedSmem.offset0,0x4
